//
// Generated by NVIDIA NVVM Compiler
//
// Compiler Build ID: CL-36424714
// Cuda compilation tools, release 13.0, V13.0.88
// Based on NVVM 20.0.0
//

.version 9.0
.target sm_100
.address_size 64

	// .globl	_Z17ParallelScalarDivPfS_S_ii

.visible .entry _Z17ParallelScalarDivPfS_S_ii(
	.param .u64 .ptr .align 1 _Z17ParallelScalarDivPfS_S_ii_param_0,
	.param .u64 .ptr .align 1 _Z17ParallelScalarDivPfS_S_ii_param_1,
	.param .u64 .ptr .align 1 _Z17ParallelScalarDivPfS_S_ii_param_2,
	.param .u32 _Z17ParallelScalarDivPfS_S_ii_param_3,
	.param .u32 _Z17ParallelScalarDivPfS_S_ii_param_4
)
{
	.reg .pred 	%p<3>;
	.reg .b32 	%r<15>;
	.reg .b32 	%f<4>;
	.reg .b64 	%rd<11>;

	ld.param.u64 	%rd4, [_Z17ParallelScalarDivPfS_S_ii_param_0];
	ld.param.u64 	%rd5, [_Z17ParallelScalarDivPfS_S_ii_param_1];
	ld.param.u64 	%rd6, [_Z17ParallelScalarDivPfS_S_ii_param_2];
	ld.param.u32 	%r8, [_Z17ParallelScalarDivPfS_S_ii_param_3];
	ld.param.u32 	%r9, [_Z17ParallelScalarDivPfS_S_ii_param_4];
	mov.u32 	%r1, %tid.x;
	mov.u32 	%r2, %tid.y;
	mad.lo.s32 	%r13, %r1, %r9, %r2;
	setp.ge.s32 	%p1, %r13, %r8;
	@%p1 bra 	$L__BB0_3;
	cvta.to.global.u64 	%rd1, %rd4;
	cvta.to.global.u64 	%rd2, %rd5;
	cvta.to.global.u64 	%rd3, %rd6;
	mov.b32 	%r14, 0;
$L__BB0_2:
	mul.wide.s32 	%rd7, %r13, 4;
	add.s64 	%rd8, %rd1, %rd7;
	ld.global.f32 	%f1, [%rd8];
	add.s64 	%rd9, %rd2, %rd7;
	ld.global.f32 	%f2, [%rd9];
	div.rn.f32 	%f3, %f1, %f2;
	add.s64 	%rd10, %rd3, %rd7;
	st.global.f32 	[%rd10], %f3;
	add.s32 	%r6, %r14, 1;
	mad.lo.s32 	%r11, %r9, %r14, %r9;
	add.s32 	%r12, %r11, %r1;
	mad.lo.s32 	%r13, %r12, %r9, %r2;
	setp.lt.s32 	%p2, %r13, %r8;
	mov.u32 	%r14, %r6;
	@%p2 bra 	$L__BB0_2;
$L__BB0_3:
	bar.sync 	0;
	ret;

}


// ===== COMPILED SASS (sm_100) =====

	.target	sm_100

	.elftype	@"ET_EXEC"


//--------------------- .note.nv.tkinfo           --------------------------
	.section	.note.nv.tkinfo,"",@"SHT_NOTE"
	.sectionflags	@"SHF_NOTE_NV_TKINFO"
	.tkinfo
        /*0018*/ 	.word	0x00000002
        /*0030*/ 	.string	""
        /*0030*/ 	.string	"ptxas"
        /*0030*/ 	.string	"Cuda compilation tools, release 13.0, V13.0.88"
        /*0030*/ 	.string	"Build cuda_13.0.r13.0/compiler.36424714_0"
        /*0030*/ 	.string	"-arch sm_100 -m 64 "



//--------------------- .note.nv.cuinfo           --------------------------
	.section	.note.nv.cuinfo,"",@"SHT_NOTE"
	.sectionflags	@"SHF_NOTE_NV_CUINFO"
        /*0018*/ 	.short	0x0002
        /*001a*/ 	.short	0x0064
        /*001c*/ 	.short	0x0082
	.zero		2


//--------------------- .nv.info                  --------------------------
	.section	.nv.info,"",@"SHT_CUDA_INFO"
	.align	4


	//----- nvinfo : EIATTR_REGCOUNT
	.align		4
        /*0000*/ 	.byte	0x04, 0x2f
        /*0002*/ 	.short	(.L_1 - .L_0)
	.align		4
.L_0:
        /*0004*/ 	.word	index@(_Z17ParallelScalarDivPfS_S_ii)
        /*0008*/ 	.word	0x0000001c


	//----- nvinfo : EIATTR_FRAME_SIZE
	.align		4
.L_1:
        /*000c*/ 	.byte	0x04, 0x11
        /*000e*/ 	.short	(.L_3 - .L_2)
	.align		4
.L_2:
        /*0010*/ 	.word	index@($__internal_0_$__cuda_sm3x_div_rn_noftz_f32_slowpath)
        /*0014*/ 	.word	0x00000000


	//----- nvinfo : EIATTR_FRAME_SIZE
	.align		4
.L_3:
        /*0018*/ 	.byte	0x04, 0x11
        /*001a*/ 	.short	(.L_5 - .L_4)
	.align		4
.L_4:
        /*001c*/ 	.word	index@(_Z17ParallelScalarDivPfS_S_ii)
        /*0020*/ 	.word	0x00000000


	//----- nvinfo : EIATTR_MIN_STACK_SIZE
	.align		4
.L_5:
        /*0024*/ 	.byte	0x04, 0x12
        /*0026*/ 	.short	(.L_7 - .L_6)
	.align		4
.L_6:
        /*0028*/ 	.word	index@(_Z17ParallelScalarDivPfS_S_ii)
        /*002c*/ 	.word	0x00000000
.L_7:


//--------------------- .nv.compat                --------------------------
	.section	.nv.compat,"",@"SHT_CUDA_COMPAT_INFO"
	.align	4
        /*0000*/ 	.byte	0x02, 0x09, 0x00, 0x00, 0x02, 0x02, 0x01, 0x00, 0x02, 0x05, 0x05, 0x00, 0x03, 0x07, 0x01, 0x01
        /*0010*/ 	.byte	0x02, 0x03, 0x00, 0x00, 0x02, 0x06, 0x01, 0x00, 0x04, 0x0b, 0x08, 0x00, 0x01, 0x00, 0x00, 0x00
        /*0020*/ 	.byte	0x00, 0x00, 0x00, 0x00


//--------------------- .nv.info._Z17ParallelScalarDivPfS_S_ii --------------------------
	.section	.nv.info._Z17ParallelScalarDivPfS_S_ii,"",@"SHT_CUDA_INFO"
	.sectionflags	@""
	.align	4


	//----- nvinfo : EIATTR_CUDA_API_VERSION
	.align		4
        /*0000*/ 	.byte	0x04, 0x37
        /*0002*/ 	.short	(.L_9 - .L_8)
.L_8:
        /*0004*/ 	.word	0x00000082


	//----- nvinfo : EIATTR_KPARAM_INFO
	.align		4
.L_9:
        /*0008*/ 	.byte	0x04, 0x17
        /*000a*/ 	.short	(.L_11 - .L_10)
.L_10:
        /*000c*/ 	.word	0x00000000
        /*0010*/ 	.short	0x0004
        /*0012*/ 	.short	0x001c
        /*0014*/ 	.byte	0x00, 0xf0, 0x11, 0x00


	//----- nvinfo : EIATTR_KPARAM_INFO
	.align		4
.L_11:
        /*0018*/ 	.byte	0x04, 0x17
        /*001a*/ 	.short	(.L_13 - .L_12)
.L_12:
        /*001c*/ 	.word	0x00000000
        /*0020*/ 	.short	0x0003
        /*0022*/ 	.short	0x0018
        /*0024*/ 	.byte	0x00, 0xf0, 0x11, 0x00


	//----- nvinfo : EIATTR_KPARAM_INFO
	.align		4
.L_13:
        /*0028*/ 	.byte	0x04, 0x17
        /*002a*/ 	.short	(.L_15 - .L_14)
.L_14:
        /*002c*/ 	.word	0x00000000
        /*0030*/ 	.short	0x0002
        /*0032*/ 	.short	0x0010
        /*0034*/ 	.byte	0x00, 0xf5, 0x21, 0x00


	//----- nvinfo : EIATTR_KPARAM_INFO
	.align		4
.L_15:
        /*0038*/ 	.byte	0x04, 0x17
        /*003a*/ 	.short	(.L_17 - .L_16)
.L_16:
        /*003c*/ 	.word	0x00000000
        /*0040*/ 	.short	0x0001
        /*0042*/ 	.short	0x0008
        /*0044*/ 	.byte	0x00, 0xf5, 0x21, 0x00


	//----- nvinfo : EIATTR_KPARAM_INFO
	.align		4
.L_17:
        /*0048*/ 	.byte	0x04, 0x17
        /*004a*/ 	.short	(.L_19 - .L_18)
.L_18:
        /*004c*/ 	.word	0x00000000
        /*0050*/ 	.short	0x0000
        /*0052*/ 	.short	0x0000
        /*0054*/ 	.byte	0x00, 0xf5, 0x21, 0x00


	//----- nvinfo : EIATTR_SPARSE_MMA_MASK
	.align		4
.L_19:
        /*0058*/ 	.byte	0x03, 0x50
        /*005a*/ 	.short	0x0000


	//----- nvinfo : EIATTR_MAXREG_COUNT
	.align		4
        /*005c*/ 	.byte	0x03, 0x1b
        /*005e*/ 	.short	0x00ff


	//----- nvinfo : EIATTR_NUM_BARRIERS
	.align		4
        /*0060*/ 	.byte	0x02, 0x4c
        /*0062*/ 	.byte	0x01
	.zero		1


	//----- nvinfo : EIATTR_MERCURY_ISA_VERSION
	.align		4
        /*0064*/ 	.byte	0x03, 0x5f
        /*0066*/ 	.short	0x0101


	//----- nvinfo : EIATTR_VRC_CTA_INIT_COUNT
	.align		4
        /*0068*/ 	.byte	0x02, 0x4a
	.zero		1
	.zero		1


	//----- nvinfo : EIATTR_EXIT_INSTR_OFFSETS
	.align		4
        /*006c*/ 	.byte	0x04, 0x1c
        /*006e*/ 	.short	(.L_21 - .L_20)


	//   ....[0]....
.L_20:
        /*0070*/ 	.word	0x000002d0


	//----- nvinfo : EIATTR_CRS_STACK_SIZE
	.align		4
.L_21:
        /*0074*/ 	.byte	0x04, 0x1e
        /*0076*/ 	.short	(.L_23 - .L_22)
.L_22:
        /*0078*/ 	.word	0x00000000


	//----- nvinfo : EIATTR_CBANK_PARAM_SIZE
	.align		4
.L_23:
        /*007c*/ 	.byte	0x03, 0x19
        /*007e*/ 	.short	0x0020


	//----- nvinfo : EIATTR_PARAM_CBANK
	.align		4
        /*0080*/ 	.byte	0x04, 0x0a
        /*0082*/ 	.short	(.L_25 - .L_24)
	.align		4
.L_24:
        /*0084*/ 	.word	index@(.nv.constant0._Z17ParallelScalarDivPfS_S_ii)
        /*0088*/ 	.short	0x0380
        /*008a*/ 	.short	0x0020


	//----- nvinfo : EIATTR_SW_WAR
	.align		4
.L_25:
        /*008c*/ 	.byte	0x04, 0x36
        /*008e*/ 	.short	(.L_27 - .L_26)
.L_26:
        /*0090*/ 	.word	0x00000008
.L_27:


//--------------------- .nv.callgraph             --------------------------
	.section	.nv.callgraph,"",@"SHT_CUDA_CALLGRAPH"
	.align	4
	.sectionentsize	8
	.align		4
        /*0000*/ 	.word	0x00000000
	.align		4
        /*0004*/ 	.word	0xffffffff
	.align		4
        /*0008*/ 	.word	0x00000000
	.align		4
        /*000c*/ 	.word	0xfffffffe
	.align		4
        /*0010*/ 	.word	0x00000000
	.align		4
        /*0014*/ 	.word	0xfffffffd
	.align		4
        /*0018*/ 	.word	0x00000000
	.align		4
        /*001c*/ 	.word	0xfffffffc


//--------------------- .text._Z17ParallelScalarDivPfS_S_ii --------------------------
	.section	.text._Z17ParallelScalarDivPfS_S_ii,"ax",@progbits
	.align	128
        .global         _Z17ParallelScalarDivPfS_S_ii
        .type           _Z17ParallelScalarDivPfS_S_ii,@function
        .size           _Z17ParallelScalarDivPfS_S_ii,(.L_x_17 - _Z17ParallelScalarDivPfS_S_ii)
        .other          _Z17ParallelScalarDivPfS_S_ii,@"STO_CUDA_ENTRY STV_DEFAULT"
_Z17ParallelScalarDivPfS_S_ii:
.text._Z17ParallelScalarDivPfS_S_ii:
[----:B------:R-:W-:Y:S01]  /*0000*/  LDC R1, c[0x0][0x37c] ;  /* 0x0000df00ff017b82 */ /* 0x000fe20000000800 */
[----:B------:R-:W0:Y:S01]  /*0010*/  S2R R2, SR_TID.X ;  /* 0x0000000000027919 */ /* 0x000e220000002100 */
[----:B------:R-:W0:Y:S01]  /*0020*/  LDCU.64 UR4, c[0x0][0x398] ;  /* 0x00007300ff0477ac */ /* 0x000e220008000a00 */
[----:B------:R-:W-:Y:S01]  /*0030*/  BSSY.RECONVERGENT B0, `(.L_x_0) ;  /* 0x0000028000007945 */ /* 0x000fe20003800200 */
[----:B------:R-:W0:Y:S02]  /*0040*/  S2R R12, SR_TID.Y ;  /* 0x00000000000c7919 */ /* 0x000e240000002200 */
[----:B0-----:R-:W-:-:S05]  /*0050*/  IMAD R13, R2, UR5, R12 ;  /* 0x00000005020d7c24 */ /* 0x001fca000f8e020c */
[----:B------:R-:W-:-:S13]  /*0060*/  ISETP.GE.AND P0, PT, R13, UR4, PT ;  /* 0x000000040d007c0c */ /* 0x000fda000bf06270 */
[----:B------:R-:W-:Y:S05]  /*0070*/  @P0 BRA `(.L_x_1) ;  /* 0x00000000008c0947 */ /* 0x000fea0003800000 */
[----:B------:R-:W0:Y:S01]  /*0080*/  LDC.64 R16, c[0x0][0x358] ;  /* 0x0000d600ff107b82 */ /* 0x000e220000000a00 */
[----:B------:R-:W-:-:S07]  /*0090*/  IMAD.MOV.U32 R14, RZ, RZ, RZ ;  /* 0x000000ffff0e7224 */ /* 0x000fce00078e00ff */
[----:B------:R-:W1:Y:S08]  /*00a0*/  LDC.64 R4, c[0x0][0x390] ;  /* 0x0000e400ff047b82 */ /* 0x000e700000000a00 */
[----:B------:R-:W2:Y:S08]  /*00b0*/  LDC.64 R6, c[0x0][0x380] ;  /* 0x0000e000ff067b82 */ /* 0x000eb00000000a00 */
[----:B------:R-:W3:Y:S08]  /*00c0*/  LDC.64 R8, c[0x0][0x388] ;  /* 0x0000e200ff087b82 */ /* 0x000ef00000000a00 */
[----:B------:R-:W4:Y:S02]  /*00d0*/  LDC.64 R10, c[0x0][0x398] ;  /* 0x0000e600ff0a7b82 */ /* 0x000f240000000a00 */
.L_x_4:
[----:B0-----:R-:W-:Y:S01]  /*00e0*/  R2UR UR4, R16 ;  /* 0x00000000100472ca */ /* 0x001fe200000e0000 */
[----:B---3--:R-:W-:Y:S01]  /*00f0*/  IMAD.WIDE R20, R13, 0x4, R8 ;  /* 0x000000040d147825 */ /* 0x008fe200078e0208 */
[----:B------:R-:W-:-:S13]  /*0100*/  R2UR UR5, R17 ;  /* 0x00000000110572ca */ /* 0x000fda00000e0000 */
[----:B------:R-:W3:Y:S01]  /*0110*/  LDG.E R3, desc[UR4][R20.64] ;  /* 0x0000000414037981 */ /* 0x000ee2000c1e1900 */
[----:B--2---:R-:W-:-:S05]  /*0120*/  IMAD.WIDE R18, R13, 0x4, R6 ;  /* 0x000000040d127825 */ /* 0x004fca00078e0206 */
[----:B------:R-:W2:Y:S01]  /*0130*/  LDG.E R0, desc[UR4][R18.64] ;  /* 0x0000000412007981 */ /* 0x000ea2000c1e1900 */
[----:B------:R-:W-:Y:S01]  /*0140*/  BSSY.RECONVERGENT B1, `(.L_x_2) ;  /* 0x000000c000017945 */ /* 0x000fe20003800200 */
[----:B---3--:R-:W0:Y:S08]  /*0150*/  MUFU.RCP R22, R3 ;  /* 0x0000000300167308 */ /* 0x008e300000001000 */
[----:B--2---:R-:W2:Y:S01]  /*0160*/  FCHK P0, R0, R3 ;  /* 0x0000000300007302 */ /* 0x004ea20000000000 */
[----:B0-----:R-:W-:-:S04]  /*0170*/  FFMA R15, -R3, R22, 1 ;  /* 0x3f800000030f7423 */ /* 0x001fc80000000116 */
[----:B------:R-:W-:-:S04]  /*0180*/  FFMA R15, R22, R15, R22 ;  /* 0x0000000f160f7223 */ /* 0x000fc80000000016 */
[----:B------:R-:W-:-:S04]  /*0190*/  FFMA R22, R0, R15, RZ ;  /* 0x0000000f00167223 */ /* 0x000fc800000000ff */
[----:B------:R-:W-:-:S04]  /*01a0*/  FFMA R23, -R3, R22, R0 ;  /* 0x0000001603177223 */ /* 0x000fc80000000100 */
[----:B------:R-:W-:Y:S01]  /*01b0*/  FFMA R15, R15, R23, R22 ;  /* 0x000000170f0f7223 */ /* 0x000fe20000000016 */
[----:B--2---:R-:W-:Y:S06]  /*01c0*/  @!P0 BRA `(.L_x_3) ;  /* 0x00000000000c8947 */ /* 0x004fec0003800000 */
[----:B------:R-:W-:-:S07]  /*01d0*/  MOV R18, 0x1f0 ;  /* 0x000001f000127802 */ /* 0x000fce0000000f00 */
[----:B-1--4-:R-:W-:Y:S05]  /*01e0*/  CALL.REL.NOINC `($__internal_0_$__cuda_sm3x_div_rn_noftz_f32_slowpath) ;  /* 0x00000000003c7944 */ /* 0x012fea0003c00000 */
[----:B------:R-:W-:-:S07]  /*01f0*/  IMAD.MOV.U32 R15, RZ, RZ, R0 ;  /* 0x000000ffff0f7224 */ /* 0x000fce00078e0000 */
.L_x_3:
[----:B------:R-:W-:Y:S05]  /*0200*/  BSYNC.RECONVERGENT B1 ;  /* 0x0000000000017941 */ /* 0x000fea0003800200 */
.L_x_2:
[----:B----4-:R-:W-:Y:S01]  /*0210*/  IMAD R3, R14, R11, R11 ;  /* 0x0000000b0e037224 */ /* 0x010fe200078e020b */
[----:B------:R-:W-:Y:S01]  /*0220*/  R2UR UR4, R16 ;  /* 0x00000000100472ca */ /* 0x000fe200000e0000 */
[----:B-1----:R-:W-:Y:S01]  /*0230*/  IMAD.WIDE R18, R13, 0x4, R4 ;  /* 0x000000040d127825 */ /* 0x002fe200078e0204 */
[----:B------:R-:W-:-:S03]  /*0240*/  R2UR UR5, R17 ;  /* 0x00000000110572ca */ /* 0x000fc600000e0000 */
[----:B------:R-:W-:Y:S02]  /*0250*/  IMAD.IADD R3, R3, 0x1, R2 ;  /* 0x0000000103037824 */ /* 0x000fe400078e0202 */
[----:B------:R-:W-:Y:S02]  /*0260*/  VIADD R14, R14, 0x1 ;  /* 0x000000010e0e7836 */ /* 0x000fe40000000000 */
[----:B------:R-:W-:-:S05]  /*0270*/  IMAD R13, R3, R11, R12 ;  /* 0x0000000b030d7224 */ /* 0x000fca00078e020c */
[----:B------:R-:W-:Y:S01]  /*0280*/  ISETP.GE.AND P0, PT, R13, R10, PT ;  /* 0x0000000a0d00720c */ /* 0x000fe20003f06270 */
[----:B------:R0:W-:-:S12]  /*0290*/  STG.E desc[UR4][R18.64], R15 ;  /* 0x0000000f12007986 */ /* 0x0001d8000c101904 */
[----:B0-----:R-:W-:Y:S05]  /*02a0*/  @!P0 BRA `(.L_x_4) ;  /* 0xfffffffc008c8947 */ /* 0x001fea000383ffff */
.L_x_1:
[----:B------:R-:W-:Y:S05]  /*02b0*/  BSYNC.RECONVERGENT B0 ;  /* 0x0000000000007941 */ /* 0x000fea0003800200 */
.L_x_0:
[----:B------:R-:W-:Y:S06]  /*02c0*/  BAR.SYNC.DEFER_BLOCKING 0x0 ;  /* 0x0000000000007b1d */ /* 0x000fec0000010000 */
[----:B------:R-:W-:Y:S05]  /*02d0*/  EXIT ;  /* 0x000000000000794d */ /* 0x000fea0003800000 */
        .weak           $__internal_0_$__cuda_sm3x_div_rn_noftz_f32_slowpath
        .type           $__internal_0_$__cuda_sm3x_div_rn_noftz_f32_slowpath,@function
        .size           $__internal_0_$__cuda_sm3x_div_rn_noftz_f32_slowpath,(.L_x_17 - $__internal_0_$__cuda_sm3x_div_rn_noftz_f32_slowpath)
$__internal_0_$__cuda_sm3x_div_rn_noftz_f32_slowpath:
[--C-:B------:R-:W-:Y:S01]  /*02e0*/  SHF.R.U32.HI R15, RZ, 0x17, R3.reuse ;  /* 0x00000017ff0f7819 */ /* 0x100fe20000011603 */
[----:B------:R-:W-:Y:S01]  /*02f0*/  BSSY.RECONVERGENT B2, `(.L_x_5) ;  /* 0x0000064000027945 */ /* 0x000fe20003800200 */
[--C-:B------:R-:W-:Y:S01]  /*0300*/  SHF.R.U32.HI R21, RZ, 0x17, R0.reuse ;  /* 0x00000017ff157819 */ /* 0x100fe20000011600 */
[----:B------:R-:W-:Y:S01]  /*0310*/  IMAD.MOV.U32 R20, RZ, RZ, R0 ;  /* 0x000000ffff147224 */ /* 0x000fe200078e0000 */
[----:B------:R-:W-:Y:S01]  /*0320*/  LOP3.LUT R15, R15, 0xff, RZ, 0xc0, !PT ;  /* 0x000000ff0f0f7812 */ /* 0x000fe200078ec0ff */
[----:B------:R-:W-:Y:S01]  /*0330*/  IMAD.MOV.U32 R23, RZ, RZ, R3 ;  /* 0x000000ffff177224 */ /* 0x000fe200078e0003 */
[----:B------:R-:W-:-:S03]  /*0340*/  LOP3.LUT R21, R21, 0xff, RZ, 0xc0, !PT ;  /* 0x000000ff15157812 */ /* 0x000fc600078ec0ff */
[----:B------:R-:W-:Y:S02]  /*0350*/  VIADD R24, R15, 0xffffffff ;  /* 0xffffffff0f187836 */ /* 0x000fe40000000000 */
[----:B------:R-:W-:-:S03]  /*0360*/  VIADD R22, R21, 0xffffffff ;  /* 0xffffffff15167836 */ /* 0x000fc60000000000 */
[----:B------:R-:W-:-:S04]  /*0370*/  ISETP.GT.U32.AND P0, PT, R24, 0xfd, PT ;  /* 0x000000fd1800780c */ /* 0x000fc80003f04070 */
[----:B------:R-:W-:-:S13]  /*0380*/  ISETP.GT.U32.OR P0, PT, R22, 0xfd, P0 ;  /* 0x000000fd1600780c */ /* 0x000fda0000704470 */
[----:B------:R-:W-:Y:S01]  /*0390*/  @!P0 IMAD.MOV.U32 R19, RZ, RZ, RZ ;  /* 0x000000ffff138224 */ /* 0x000fe200078e00ff */
[----:B------:R-:W-:Y:S06]  /*03a0*/  @!P0 BRA `(.L_x_6) ;  /* 0x00000000005c8947 */ /* 0x000fec0003800000 */
[----:B------:R-:W-:Y:S02]  /*03b0*/  FSETP.GTU.FTZ.AND P0, PT, |R0|, +INF , PT ;  /* 0x7f8000000000780b */ /* 0x000fe40003f1c200 */
[----:B------:R-:W-:-:S04]  /*03c0*/  FSETP.GTU.FTZ.AND P1, PT, |R3|, +INF , PT ;  /* 0x7f8000000300780b */ /* 0x000fc80003f3c200 */
[----:B------:R-:W-:-:S13]  /*03d0*/  PLOP3.LUT P0, PT, P0, P1, PT, 0xf8, 0x8f ;  /* 0x00000000008f781c */ /* 0x000fda0000703f70 */
[----:B------:R-:W-:Y:S05]  /*03e0*/  @P0 BRA `(.L_x_7) ;  /* 0x00000004004c0947 */ /* 0x000fea0003800000 */
[----:B------:R-:W-:-:S13]  /*03f0*/  LOP3.LUT P0, RZ, R23, 0x7fffffff, R20, 0xc8, !PT ;  /* 0x7fffffff17ff7812 */ /* 0x000fda000780c814 */
[----:B------:R-:W-:Y:S05]  /*0400*/  @!P0 BRA `(.L_x_8) ;  /* 0x00000004003c8947 */ /* 0x000fea0003800000 */
[C---:B------:R-:W-:Y:S02]  /*0410*/  FSETP.NEU.FTZ.AND P2, PT, |R0|.reuse, +INF , PT ;  /* 0x7f8000000000780b */ /* 0x040fe40003f5d200 */
[----:B------:R-:W-:Y:S02]  /*0420*/  FSETP.NEU.FTZ.AND P1, PT, |R3|, +INF , PT ;  /* 0x7f8000000300780b */ /* 0x000fe40003f3d200 */
[----:B------:R-:W-:-:S11]  /*0430*/  FSETP.NEU.FTZ.AND P0, PT, |R0|, +INF , PT ;  /* 0x7f8000000000780b */ /* 0x000fd60003f1d200 */
[----:B------:R-:W-:Y:S05]  /*0440*/  @!P1 BRA !P2, `(.L_x_8) ;  /* 0x00000004002c9947 */ /* 0x000fea0005000000 */
[----:B------:R-:W-:-:S04]  /*0450*/  LOP3.LUT P2, RZ, R20, 0x7fffffff, RZ, 0xc0, !PT ;  /* 0x7fffffff14ff7812 */ /* 0x000fc8000784c0ff */
[----:B------:R-:W-:-:S13]  /*0460*/  PLOP3.LUT P1, PT, P1, P2, PT, 0x2f, 0xf2 ;  /* 0x0000000000f2781c */ /* 0x000fda0000f24577 */
[----:B------:R-:W-:Y:S05]  /*0470*/  @P1 BRA `(.L_x_9) ;  /* 0x0000000400181947 */ /* 0x000fea0003800000 */
[----:B------:R-:W-:-:S04]  /*0480*/  LOP3.LUT P1, RZ, R23, 0x7fffffff, RZ, 0xc0, !PT ;  /* 0x7fffffff17ff7812 */ /* 0x000fc8000782c0ff */
[----:B------:R-:W-:-:S13]  /*0490*/  PLOP3.LUT P0, PT, P0, P1, PT, 0x2f, 0xf2 ;  /* 0x0000000000f2781c */ /* 0x000fda0000702577 */
[----:B------:R-:W-:Y:S05]  /*04a0*/  @P0 BRA `(.L_x_10) ;  /* 0x0000000400000947 */ /* 0x000fea0003800000 */
[----:B------:R-:W-:Y:S02]  /*04b0*/  ISETP.GE.AND P0, PT, R22, RZ, PT ;  /* 0x000000ff1600720c */ /* 0x000fe40003f06270 */
[----:B------:R-:W-:-:S11]  /*04c0*/  ISETP.GE.AND P1, PT, R24, RZ, PT ;  /* 0x000000ff1800720c */ /* 0x000fd60003f26270 */
[----:B------:R-:W-:Y:S02]  /*04d0*/  @P0 IMAD.MOV.U32 R19, RZ, RZ, RZ ;  /* 0x000000ffff130224 */ /* 0x000fe400078e00ff */
[----:B------:R-:W-:Y:S01]  /*04e0*/  @!P0 FFMA R20, R0, 1.84467440737095516160e+19, RZ ;  /* 0x5f80000000148823 */ /* 0x000fe200000000ff */
[----:B------:R-:W-:Y:S02]  /*04f0*/  @!P0 IMAD.MOV.U32 R19, RZ, RZ, -0x40 ;  /* 0xffffffc0ff138424 */ /* 0x000fe400078e00ff */
[----:B------:R-:W-:Y:S02]  /*0500*/  @!P1 FFMA R23, R3, 1.84467440737095516160e+19, RZ ;  /* 0x5f80000003179823 */ /* 0x000fe400000000ff */
[----:B------:R-:W-:-:S07]  /*0510*/  @!P1 VIADD R19, R19, 0x40 ;  /* 0x0000004013139836 */ /* 0x000fce0000000000 */
.L_x_6:
[----:B------:R-:W-:Y:S01]  /*0520*/  LEA R0, R15, 0xc0800000, 0x17 ;  /* 0xc08000000f007811 */ /* 0x000fe200078eb8ff */
[----:B------:R-:W-:Y:S01]  /*0530*/  VIADD R22, R21, 0xffffff81 ;  /* 0xffffff8115167836 */ /* 0x000fe20000000000 */
[----:B------:R-:W-:Y:S03]  /*0540*/  BSSY.RECONVERGENT B3, `(.L_x_11) ;  /* 0x0000035000037945 */ /* 0x000fe60003800200 */
[----:B------:R-:W-:Y:S02]  /*0550*/  IMAD.IADD R23, R23, 0x1, -R0 ;  /* 0x0000000117177824 */ /* 0x000fe400078e0a00 */
[C---:B------:R-:W-:Y:S01]  /*0560*/  IMAD R0, R22.reuse, -0x800000, R20 ;  /* 0xff80000016007824 */ /* 0x040fe200078e0214 */
[----:B------:R-:W-:Y:S01]  /*0570*/  IADD3 R22, PT, PT, R22, 0x7f, -R15 ;  /* 0x0000007f16167810 */ /* 0x000fe20007ffe80f */
[----:B------:R-:W0:Y:S01]  /*0580*/  MUFU.RCP R3, R23 ;  /* 0x0000001700037308 */ /* 0x000e220000001000 */
[----:B------:R-:W-:-:S03]  /*0590*/  FADD.FTZ R25, -R23, -RZ ;  /* 0x800000ff17197221 */ /* 0x000fc60000010100 */
[----:B------:R-:W-:Y:S02]  /*05a0*/  IMAD.IADD R22, R22, 0x1, R19 ;  /* 0x0000000116167824 */ /* 0x000fe400078e0213 */
[----:B0-----:R-:W-:-:S04]  /*05b0*/  FFMA R24, R3, R25, 1 ;  /* 0x3f80000003187423 */ /* 0x001fc80000000019 */
[----:B------:R-:W-:-:S04]  /*05c0*/  FFMA R3, R3, R24, R3 ;  /* 0x0000001803037223 */ /* 0x000fc80000000003 */
[----:B------:R-:W-:-:S04]  /*05d0*/  FFMA R20, R0, R3, RZ ;  /* 0x0000000300147223 */ /* 0x000fc800000000ff */
[----:B------:R-:W-:-:S04]  /*05e0*/  FFMA R21, R25, R20, R0 ;  /* 0x0000001419157223 */ /* 0x000fc80000000000 */
[----:B------:R-:W-:-:S04]  /*05f0*/  FFMA R20, R3, R21, R20 ;  /* 0x0000001503147223 */ /* 0x000fc80000000014 */
[----:B------:R-:W-:-:S04]  /*0600*/  FFMA R21, R25, R20, R0 ;  /* 0x0000001419157223 */ /* 0x000fc80000000000 */
[----:B------:R-:W-:-:S05]  /*0610*/  FFMA R0, R3, R21, R20 ;  /* 0x0000001503007223 */ /* 0x000fca0000000014 */
[----:B------:R-:W-:-:S04]  /*0620*/  SHF.R.U32.HI R15, RZ, 0x17, R0 ;  /* 0x00000017ff0f7819 */ /* 0x000fc80000011600 */
[----:B------:R-:W-:-:S05]  /*0630*/  LOP3.LUT R15, R15, 0xff, RZ, 0xc0, !PT ;  /* 0x000000ff0f0f7812 */ /* 0x000fca00078ec0ff */
[----:B------:R-:W-:-:S04]  /*0640*/  IMAD.IADD R23, R15, 0x1, R22 ;  /* 0x000000010f177824 */ /* 0x000fc800078e0216 */
[----:B------:R-:W-:-:S05]  /*0650*/  VIADD R15, R23, 0xffffffff ;  /* 0xffffffff170f7836 */ /* 0x000fca0000000000 */
[----:B------:R-:W-:-:S13]  /*0660*/  ISETP.GE.U32.AND P0, PT, R15, 0xfe, PT ;  /* 0x000000fe0f00780c */ /* 0x000fda0003f06070 */
[----:B------:R-:W-:Y:S05]  /*0670*/  @!P0 BRA `(.L_x_12) ;  /* 0x0000000000808947 */ /* 0x000fea0003800000 */
[----:B------:R-:W-:-:S13]  /*0680*/  ISETP.GT.AND P0, PT, R23, 0xfe, PT ;  /* 0x000000fe1700780c */ /* 0x000fda0003f04270 */
[----:B------:R-:W-:Y:S05]  /*0690*/  @P0 BRA `(.L_x_13) ;  /* 0x00000000006c0947 */ /* 0x000fea0003800000 */
[----:B------:R-:W-:-:S13]  /*06a0*/  ISETP.GE.AND P0, PT, R23, 0x1, PT ;  /* 0x000000011700780c */ /* 0x000fda0003f06270 */
[----:B------:R-:W-:Y:S05]  /*06b0*/  @P0 BRA `(.L_x_14) ;  /* 0x0000000000740947 */ /* 0x000fea0003800000 */
[----:B------:R-:W-:Y:S02]  /*06c0*/  ISETP.GE.AND P0, PT, R23, -0x18, PT ;  /* 0xffffffe81700780c */ /* 0x000fe40003f06270 */
[----:B------:R-:W-:-:S11]  /*06d0*/  LOP3.LUT R0, R0, 0x80000000, RZ, 0xc0, !PT ;  /* 0x8000000000007812 */ /* 0x000fd600078ec0ff */
[----:B------:R-:W-:Y:S05]  /*06e0*/  @!P0 BRA `(.L_x_14) ;  /* 0x0000000000688947 */ /* 0x000fea0003800000 */
[-CC-:B------:R-:W-:Y:S01]  /*06f0*/  FFMA.RZ R15, R3, R21.reuse, R20.reuse ;  /* 0x00000015030f7223 */ /* 0x180fe2000000c014 */
[C---:B------:R-:W-:Y:S01]  /*0700*/  VIADD R22, R23.reuse, 0x20 ;  /* 0x0000002017167836 */ /* 0x040fe20000000000 */
[C---:B------:R-:W-:Y:S02]  /*0710*/  ISETP.NE.AND P2, PT, R23.reuse, RZ, PT ;  /* 0x000000ff1700720c */ /* 0x040fe40003f45270 */
[----:B------:R-:W-:Y:S02]  /*0720*/  ISETP.NE.AND P1, PT, R23, RZ, PT ;  /* 0x000000ff1700720c */ /* 0x000fe40003f25270 */
[----:B------:R-:W-:Y:S01]  /*0730*/  LOP3.LUT R19, R15, 0x7fffff, RZ, 0xc0, !PT ;  /* 0x007fffff0f137812 */ /* 0x000fe200078ec0ff */
[CCC-:B------:R-:W-:Y:S01]  /*0740*/  FFMA.RP R15, R3.reuse, R21.reuse, R20.reuse ;  /* 0x00000015030f7223 */ /* 0x1c0fe20000008014 */
[----:B------:R-:W-:Y:S01]  /*0750*/  FFMA.RM R20, R3, R21, R20 ;  /* 0x0000001503147223 */ /* 0x000fe20000004014 */
[----:B------:R-:W-:Y:S01]  /*0760*/  IMAD.MOV R3, RZ, RZ, -R23 ;  /* 0x000000ffff037224 */ /* 0x000fe200078e0a17 */
[----:B------:R-:W-:-:S03]  /*0770*/  LOP3.LUT R19, R19, 0x800000, RZ, 0xfc, !PT ;  /* 0x0080000013137812 */ /* 0x000fc600078efcff */
[----:B------:R-:W-:Y:S02]  /*0780*/  FSETP.NEU.FTZ.AND P0, PT, R15, R20, PT ;  /* 0x000000140f00720b */ /* 0x000fe40003f1d000 */
[----:B------:R-:W-:Y:S02]  /*0790*/  SHF.L.U32 R22, R19, R22, RZ ;  /* 0x0000001613167219 */ /* 0x000fe400000006ff */
[----:B------:R-:W-:Y:S02]  /*07a0*/  SEL R20, R3, RZ, P2 ;  /* 0x000000ff03147207 */ /* 0x000fe40001000000 */
[----:B------:R-:W-:Y:S02]  /*07b0*/  ISETP.NE.AND P1, PT, R22, RZ, P1 ;  /* 0x000000ff1600720c */ /* 0x000fe40000f25270 */
[----:B------:R-:W-:Y:S02]  /*07c0*/  SHF.R.U32.HI R20, RZ, R20, R19 ;  /* 0x00000014ff147219 */ /* 0x000fe40000011613 */
[----:B------:R-:W-:-:S02]  /*07d0*/  PLOP3.LUT P0, PT, P0, P1, PT, 0xf8, 0x8f ;  /* 0x00000000008f781c */ /* 0x000fc40000703f70 */
[----:B------:R-:W-:Y:S02]  /*07e0*/  SHF.R.U32.HI R22, RZ, 0x1, R20 ;  /* 0x00000001ff167819 */ /* 0x000fe40000011614 */
[----:B------:R-:W-:-:S04]  /*07f0*/  SEL R3, RZ, 0x1, !P0 ;  /* 0x00000001ff037807 */ /* 0x000fc80004000000 */
[----:B------:R-:W-:-:S04]  /*0800*/  LOP3.LUT R3, R3, 0x1, R22, 0xf8, !PT ;  /* 0x0000000103037812 */ /* 0x000fc800078ef816 */
[----:B------:R-:W-:-:S05]  /*0810*/  LOP3.LUT R3, R3, R20, RZ, 0xc0, !PT ;  /* 0x0000001403037212 */ /* 0x000fca00078ec0ff */
[----:B------:R-:W-:-:S05]  /*0820*/  IMAD.IADD R3, R22, 0x1, R3 ;  /* 0x0000000116037824 */ /* 0x000fca00078e0203 */
[----:B------:R-:W-:Y:S01]  /*0830*/  LOP3.LUT R0, R3, R0, RZ, 0xfc, !PT ;  /* 0x0000000003007212 */ /* 0x000fe200078efcff */
[----:B------:R-:W-:Y:S06]  /*0840*/  BRA `(.L_x_14) ;  /* 0x0000000000107947 */ /* 0x000fec0003800000 */
.L_x_13:
[----:B------:R-:W-:-:S04]  /*0850*/  LOP3.LUT R0, R0, 0x80000000, RZ, 0xc0, !PT ;  /* 0x8000000000007812 */ /* 0x000fc800078ec0ff */
[----:B------:R-:W-:Y:S01]  /*0860*/  LOP3.LUT R0, R0, 0x7f800000, RZ, 0xfc, !PT ;  /* 0x7f80000000007812 */ /* 0x000fe200078efcff */
[----:B------:R-:W-:Y:S06]  /*0870*/  BRA `(.L_x_14) ;  /* 0x0000000000047947 */ /* 0x000fec0003800000 */
.L_x_12:
[----:B------:R-:W-:-:S07]  /*0880*/  IMAD R0, R22, 0x800000, R0 ;  /* 0x0080000016007824 */ /* 0x000fce00078e0200 */
.L_x_14:
[----:B------:R-:W-:Y:S05]  /*0890*/  BSYNC.RECONVERGENT B3 ;  /* 0x0000000000037941 */ /* 0x000fea0003800200 */
.L_x_11:
[----:B------:R-:W-:Y:S05]  /*08a0*/  BRA `(.L_x_15) ;  /* 0x0000000000207947 */ /* 0x000fea0003800000 */
.L_x_10:
[----:B------:R-:W-:-:S04]  /*08b0*/  LOP3.LUT R0, R23, 0x80000000, R20, 0x48, !PT ;  /* 0x8000000017007812 */ /* 0x000fc800078e4814 */
[----:B------:R-:W-:Y:S01]  /*08c0*/  LOP3.LUT R0, R0, 0x7f800000, RZ, 0xfc, !PT ;  /* 0x7f80000000007812 */ /* 0x000fe200078efcff */
[----:B------:R-:W-:Y:S06]  /*08d0*/  BRA `(.L_x_15) ;  /* 0x0000000000147947 */ /* 0x000fec0003800000 */
.L_x_9:
[----:B------:R-:W-:Y:S01]  /*08e0*/  LOP3.LUT R0, R23, 0x80000000, R20, 0x48, !PT ;  /* 0x8000000017007812 */ /* 0x000fe200078e4814 */
[----:B------:R-:W-:Y:S06]  /*08f0*/  BRA `(.L_x_15) ;  /* 0x00000000000c7947 */ /* 0x000fec0003800000 */
.L_x_8:
[----:B------:R-:W0:Y:S01]  /*0900*/  MUFU.RSQ R0, -QNAN ;  /* 0xffc0000000007908 */ /* 0x000e220000001400 */
[----:B------:R-:W-:Y:S05]  /*0910*/  BRA `(.L_x_15) ;  /* 0x0000000000047947 */ /* 0x000fea0003800000 */
.L_x_7:
[----:B------:R-:W-:-:S07]  /*0920*/  FADD.FTZ R0, R0, R3 ;  /* 0x0000000300007221 */ /* 0x000fce0000010000 */
.L_x_15:
[----:B------:R-:W-:Y:S05]  /*0930*/  BSYNC.RECONVERGENT B2 ;  /* 0x0000000000027941 */ /* 0x000fea0003800200 */
.L_x_5:
[----:B------:R-:W-:-:S04]  /*0940*/  IMAD.MOV.U32 R19, RZ, RZ, 0x0 ;  /* 0x00000000ff137424 */ /* 0x000fc800078e00ff */
[----:B0-----:R-:W-:Y:S05]  /*0950*/  RET.REL.NODEC R18 `(_Z17ParallelScalarDivPfS_S_ii) ;  /* 0xfffffff412a87950 */ /* 0x001fea0003c3ffff */
.L_x_16:
[----:B------:R-:W-:-:S00]  /*0960*/  BRA `(.L_x_16) ;  /* 0xfffffffc00fc7947 */ /* 0x000fc0000383ffff */
[----:B------:R-:W-:-:S00]  /*0970*/  NOP ;  /* 0x0000000000007918 */ /* 0x000fc00000000000 */
        /* <DEDUP_REMOVED lines=8> */
.L_x_17:


//--------------------- .nv.shared.reserved.0     --------------------------
	.section	.nv.shared.reserved.0,"aw",@nobits
	.weak		__nv_reservedSMEM_offset_0_alias
	.size		__nv_reservedSMEM_offset_0_alias, 0, 64
	.other		__nv_reservedSMEM_offset_0_alias,@"STO_CUDA_RESERVED_SHARED STV_DEFAULT"
__nv_reservedSMEM_offset_0_alias:
	.zero		0
	.zero		64


//--------------------- .nv.constant0._Z17ParallelScalarDivPfS_S_ii --------------------------
	.section	.nv.constant0._Z17ParallelScalarDivPfS_S_ii,"a",@progbits
	.sectionflags	@""
	.align	4
.nv.constant0._Z17ParallelScalarDivPfS_S_ii:
	.zero		928


//--------------------- SYMBOLS --------------------------

	.type		.nv.reservedSmem.offset0,@object
	.size		.nv.reservedSmem.offset0,0x4
